//
// Generated by NVIDIA NVVM Compiler
//
// Compiler Build ID: CL-36424714
// Cuda compilation tools, release 13.0, V13.0.88
// Based on NVVM 20.0.0
//

.version 9.0
.target sm_100
.address_size 64

	// .globl	mandelbrot_kernel

.visible .entry mandelbrot_kernel(
	.param .u64 .ptr .align 1 mandelbrot_kernel_param_0,
	.param .u32 mandelbrot_kernel_param_1,
	.param .u32 mandelbrot_kernel_param_2,
	.param .f32 mandelbrot_kernel_param_3,
	.param .f32 mandelbrot_kernel_param_4,
	.param .f32 mandelbrot_kernel_param_5,
	.param .f32 mandelbrot_kernel_param_6,
	.param .u32 mandelbrot_kernel_param_7
)
{
	.reg .pred 	%p<7>;
	.reg .b32 	%r<21>;
	.reg .b32 	%f<27>;
	.reg .b64 	%rd<5>;

	ld.param.u64 	%rd1, [mandelbrot_kernel_param_0];
	ld.param.u32 	%r6, [mandelbrot_kernel_param_1];
	ld.param.u32 	%r9, [mandelbrot_kernel_param_2];
	ld.param.f32 	%f9, [mandelbrot_kernel_param_3];
	ld.param.f32 	%f10, [mandelbrot_kernel_param_4];
	ld.param.f32 	%f11, [mandelbrot_kernel_param_5];
	ld.param.f32 	%f12, [mandelbrot_kernel_param_6];
	ld.param.u32 	%r8, [mandelbrot_kernel_param_7];
	mov.u32 	%r10, %ctaid.x;
	mov.u32 	%r11, %ntid.x;
	mov.u32 	%r12, %tid.x;
	mad.lo.s32 	%r1, %r10, %r11, %r12;
	mov.u32 	%r13, %ctaid.y;
	mov.u32 	%r14, %ntid.y;
	mov.u32 	%r15, %tid.y;
	mad.lo.s32 	%r16, %r13, %r14, %r15;
	setp.ge.s32 	%p1, %r1, %r6;
	setp.ge.s32 	%p2, %r16, %r9;
	or.pred  	%p3, %p1, %p2;
	@%p3 bra 	$L__BB0_6;
	cvt.rn.f32.s32 	%f13, %r1;
	cvt.rn.f32.s32 	%f14, %r6;
	div.rn.f32 	%f15, %f13, %f14;
	sub.f32 	%f16, %f10, %f9;
	fma.rn.f32 	%f1, %f15, %f16, %f9;
	cvt.rn.f32.u32 	%f17, %r16;
	cvt.rn.f32.u32 	%f18, %r9;
	div.rn.f32 	%f19, %f17, %f18;
	sub.f32 	%f20, %f12, %f11;
	fma.rn.f32 	%f2, %f19, %f20, %f11;
	setp.lt.s32 	%p4, %r8, 1;
	mov.u32 	%r20, %r8;
	@%p4 bra 	$L__BB0_5;
	mov.f32 	%f25, 0f00000000;
	mov.b32 	%r19, 0;
	mov.f32 	%f26, %f25;
$L__BB0_3:
	mul.f32 	%f5, %f26, %f26;
	mul.f32 	%f6, %f25, %f25;
	add.f32 	%f22, %f5, %f6;
	setp.ge.f32 	%p5, %f22, 0f40800000;
	mov.u32 	%r20, %r19;
	@%p5 bra 	$L__BB0_5;
	sub.f32 	%f23, %f5, %f6;
	add.f32 	%f7, %f1, %f23;
	add.f32 	%f24, %f26, %f26;
	fma.rn.f32 	%f25, %f24, %f25, %f2;
	add.s32 	%r19, %r19, 1;
	setp.ne.s32 	%p6, %r19, %r8;
	mov.f32 	%f26, %f7;
	mov.u32 	%r20, %r8;
	@%p6 bra 	$L__BB0_3;
$L__BB0_5:
	mad.lo.s32 	%r18, %r6, %r16, %r1;
	cvta.to.global.u64 	%rd2, %rd1;
	mul.wide.s32 	%rd3, %r18, 4;
	add.s64 	%rd4, %rd2, %rd3;
	st.global.u32 	[%rd4], %r20;
$L__BB0_6:
	ret;

}


// ===== COMPILED SASS (sm_100) =====

	.target	sm_100

	.elftype	@"ET_EXEC"


//--------------------- .note.nv.tkinfo           --------------------------
	.section	.note.nv.tkinfo,"",@"SHT_NOTE"
	.sectionflags	@"SHF_NOTE_NV_TKINFO"
	.tkinfo
        /*0018*/ 	.word	0x00000002
        /*0030*/ 	.string	""
        /*0030*/ 	.string	"ptxas"
        /*0030*/ 	.string	"Cuda compilation tools, release 13.0, V13.0.88"
        /*0030*/ 	.string	"Build cuda_13.0.r13.0/compiler.36424714_0"
        /*0030*/ 	.string	"-arch sm_100 -m 64 "



//--------------------- .note.nv.cuinfo           --------------------------
	.section	.note.nv.cuinfo,"",@"SHT_NOTE"
	.sectionflags	@"SHF_NOTE_NV_CUINFO"
        /*0018*/ 	.short	0x0002
        /*001a*/ 	.short	0x0064
        /*001c*/ 	.short	0x0082
	.zero		2


//--------------------- .nv.info                  --------------------------
	.section	.nv.info,"",@"SHT_CUDA_INFO"
	.align	4


	//----- nvinfo : EIATTR_REGCOUNT
	.align		4
        /*0000*/ 	.byte	0x04, 0x2f
        /*0002*/ 	.short	(.L_1 - .L_0)
	.align		4
.L_0:
        /*0004*/ 	.word	index@(mandelbrot_kernel)
        /*0008*/ 	.word	0x00000011


	//----- nvinfo : EIATTR_FRAME_SIZE
	.align		4
.L_1:
        /*000c*/ 	.byte	0x04, 0x11
        /*000e*/ 	.short	(.L_3 - .L_2)
	.align		4
.L_2:
        /*0010*/ 	.word	index@($__internal_0_$__cuda_sm3x_div_rn_noftz_f32_slowpath)
        /*0014*/ 	.word	0x00000000


	//----- nvinfo : EIATTR_FRAME_SIZE
	.align		4
.L_3:
        /*0018*/ 	.byte	0x04, 0x11
        /*001a*/ 	.short	(.L_5 - .L_4)
	.align		4
.L_4:
        /*001c*/ 	.word	index@(mandelbrot_kernel)
        /*0020*/ 	.word	0x00000000


	//----- nvinfo : EIATTR_MIN_STACK_SIZE
	.align		4
.L_5:
        /*0024*/ 	.byte	0x04, 0x12
        /*0026*/ 	.short	(.L_7 - .L_6)
	.align		4
.L_6:
        /*0028*/ 	.word	index@(mandelbrot_kernel)
        /*002c*/ 	.word	0x00000000
.L_7:


//--------------------- .nv.compat                --------------------------
	.section	.nv.compat,"",@"SHT_CUDA_COMPAT_INFO"
	.align	4
        /*0000*/ 	.byte	0x02, 0x09, 0x00, 0x00, 0x02, 0x02, 0x01, 0x00, 0x02, 0x05, 0x05, 0x00, 0x03, 0x07, 0x01, 0x01
        /*0010*/ 	.byte	0x02, 0x03, 0x00, 0x00, 0x02, 0x06, 0x01, 0x00, 0x04, 0x0b, 0x08, 0x00, 0x01, 0x00, 0x00, 0x00
        /*0020*/ 	.byte	0x00, 0x00, 0x00, 0x00


//--------------------- .nv.info.mandelbrot_kernel --------------------------
	.section	.nv.info.mandelbrot_kernel,"",@"SHT_CUDA_INFO"
	.sectionflags	@""
	.align	4


	//----- nvinfo : EIATTR_CUDA_API_VERSION
	.align		4
        /*0000*/ 	.byte	0x04, 0x37
        /*0002*/ 	.short	(.L_9 - .L_8)
.L_8:
        /*0004*/ 	.word	0x00000082


	//----- nvinfo : EIATTR_KPARAM_INFO
	.align		4
.L_9:
        /*0008*/ 	.byte	0x04, 0x17
        /*000a*/ 	.short	(.L_11 - .L_10)
.L_10:
        /*000c*/ 	.word	0x00000000
        /*0010*/ 	.short	0x0007
        /*0012*/ 	.short	0x0020
        /*0014*/ 	.byte	0x00, 0xf0, 0x11, 0x00


	//----- nvinfo : EIATTR_KPARAM_INFO
	.align		4
.L_11:
        /*0018*/ 	.byte	0x04, 0x17
        /*001a*/ 	.short	(.L_13 - .L_12)
.L_12:
        /*001c*/ 	.word	0x00000000
        /*0020*/ 	.short	0x0006
        /*0022*/ 	.short	0x001c
        /*0024*/ 	.byte	0x00, 0xf0, 0x11, 0x00


	//----- nvinfo : EIATTR_KPARAM_INFO
	.align		4
.L_13:
        /*0028*/ 	.byte	0x04, 0x17
        /*002a*/ 	.short	(.L_15 - .L_14)
.L_14:
        /*002c*/ 	.word	0x00000000
        /*0030*/ 	.short	0x0005
        /*0032*/ 	.short	0x0018
        /*0034*/ 	.byte	0x00, 0xf0, 0x11, 0x00


	//----- nvinfo : EIATTR_KPARAM_INFO
	.align		4
.L_15:
        /*0038*/ 	.byte	0x04, 0x17
        /*003a*/ 	.short	(.L_17 - .L_16)
.L_16:
        /*003c*/ 	.word	0x00000000
        /*0040*/ 	.short	0x0004
        /*0042*/ 	.short	0x0014
        /*0044*/ 	.byte	0x00, 0xf0, 0x11, 0x00


	//----- nvinfo : EIATTR_KPARAM_INFO
	.align		4
.L_17:
        /*0048*/ 	.byte	0x04, 0x17
        /*004a*/ 	.short	(.L_19 - .L_18)
.L_18:
        /*004c*/ 	.word	0x00000000
        /*0050*/ 	.short	0x0003
        /*0052*/ 	.short	0x0010
        /*0054*/ 	.byte	0x00, 0xf0, 0x11, 0x00


	//----- nvinfo : EIATTR_KPARAM_INFO
	.align		4
.L_19:
        /*0058*/ 	.byte	0x04, 0x17
        /*005a*/ 	.short	(.L_21 - .L_20)
.L_20:
        /*005c*/ 	.word	0x00000000
        /*0060*/ 	.short	0x0002
        /*0062*/ 	.short	0x000c
        /*0064*/ 	.byte	0x00, 0xf0, 0x11, 0x00


	//----- nvinfo : EIATTR_KPARAM_INFO
	.align		4
.L_21:
        /*0068*/ 	.byte	0x04, 0x17
        /*006a*/ 	.short	(.L_23 - .L_22)
.L_22:
        /*006c*/ 	.word	0x00000000
        /*0070*/ 	.short	0x0001
        /*0072*/ 	.short	0x0008
        /*0074*/ 	.byte	0x00, 0xf0, 0x11, 0x00


	//----- nvinfo : EIATTR_KPARAM_INFO
	.align		4
.L_23:
        /*0078*/ 	.byte	0x04, 0x17
        /*007a*/ 	.short	(.L_25 - .L_24)
.L_24:
        /*007c*/ 	.word	0x00000000
        /*0080*/ 	.short	0x0000
        /*0082*/ 	.short	0x0000
        /*0084*/ 	.byte	0x00, 0xf5, 0x21, 0x00


	//----- nvinfo : EIATTR_SPARSE_MMA_MASK
	.align		4
.L_25:
        /*0088*/ 	.byte	0x03, 0x50
        /*008a*/ 	.short	0x0000


	//----- nvinfo : EIATTR_MAXREG_COUNT
	.align		4
        /*008c*/ 	.byte	0x03, 0x1b
        /*008e*/ 	.short	0x00ff


	//----- nvinfo : EIATTR_MERCURY_ISA_VERSION
	.align		4
        /*0090*/ 	.byte	0x03, 0x5f
        /*0092*/ 	.short	0x0101


	//----- nvinfo : EIATTR_VRC_CTA_INIT_COUNT
	.align		4
        /*0094*/ 	.byte	0x02, 0x4a
	.zero		1
	.zero		1


	//----- nvinfo : EIATTR_EXIT_INSTR_OFFSETS
	.align		4
        /*0098*/ 	.byte	0x04, 0x1c
        /*009a*/ 	.short	(.L_27 - .L_26)


	//   ....[0]....
.L_26:
        /*009c*/ 	.word	0x000000c0


	//   ....[1]....
        /*00a0*/ 	.word	0x00000520


	//----- nvinfo : EIATTR_CRS_STACK_SIZE
	.align		4
.L_27:
        /*00a4*/ 	.byte	0x04, 0x1e
        /*00a6*/ 	.short	(.L_29 - .L_28)
.L_28:
        /*00a8*/ 	.word	0x00000000


	//----- nvinfo : EIATTR_CBANK_PARAM_SIZE
	.align		4
.L_29:
        /*00ac*/ 	.byte	0x03, 0x19
        /*00ae*/ 	.short	0x0024


	//----- nvinfo : EIATTR_PARAM_CBANK
	.align		4
        /*00b0*/ 	.byte	0x04, 0x0a
        /*00b2*/ 	.short	(.L_31 - .L_30)
	.align		4
.L_30:
        /*00b4*/ 	.word	index@(.nv.constant0.mandelbrot_kernel)
        /*00b8*/ 	.short	0x0380
        /*00ba*/ 	.short	0x0024


	//----- nvinfo : EIATTR_SW_WAR
	.align		4
.L_31:
        /*00bc*/ 	.byte	0x04, 0x36
        /*00be*/ 	.short	(.L_33 - .L_32)
.L_32:
        /*00c0*/ 	.word	0x00000008
.L_33:


//--------------------- .nv.callgraph             --------------------------
	.section	.nv.callgraph,"",@"SHT_CUDA_CALLGRAPH"
	.align	4
	.sectionentsize	8
	.align		4
        /*0000*/ 	.word	0x00000000
	.align		4
        /*0004*/ 	.word	0xffffffff
	.align		4
        /*0008*/ 	.word	0x00000000
	.align		4
        /*000c*/ 	.word	0xfffffffe
	.align		4
        /*0010*/ 	.word	0x00000000
	.align		4
        /*0014*/ 	.word	0xfffffffd
	.align		4
        /*0018*/ 	.word	0x00000000
	.align		4
        /*001c*/ 	.word	0xfffffffc


//--------------------- .text.mandelbrot_kernel   --------------------------
	.section	.text.mandelbrot_kernel,"ax",@progbits
	.align	128
        .global         mandelbrot_kernel
        .type           mandelbrot_kernel,@function
        .size           mandelbrot_kernel,(.L_x_19 - mandelbrot_kernel)
        .other          mandelbrot_kernel,@"STO_CUDA_ENTRY STV_DEFAULT"
mandelbrot_kernel:
.text.mandelbrot_kernel:
[----:B------:R-:W-:Y:S01]  /*0000*/  LDC R1, c[0x0][0x37c] ;  /* 0x0000df00ff017b82 */ /* 0x000fe20000000800 */
[----:B------:R-:W0:Y:S07]  /*0010*/  S2R R3, SR_TID.Y ;  /* 0x0000000000037919 */ /* 0x000e2e0000002200 */
[----:B------:R-:W1:Y:S01]  /*0020*/  LDC R5, c[0x0][0x360] ;  /* 0x0000d800ff057b82 */ /* 0x000e620000000800 */
[----:B------:R-:W2:Y:S01]  /*0030*/  LDCU.64 UR6, c[0x0][0x388] ;  /* 0x00007100ff0677ac */ /* 0x000ea20008000a00 */
[----:B------:R-:W1:Y:S06]  /*0040*/  S2R R0, SR_TID.X ;  /* 0x0000000000007919 */ /* 0x000e6c0000002100 */
[----:B------:R-:W0:Y:S08]  /*0050*/  S2UR UR5, SR_CTAID.Y ;  /* 0x00000000000579c3 */ /* 0x000e300000002600 */
[----:B------:R-:W0:Y:S08]  /*0060*/  LDC R2, c[0x0][0x364] ;  /* 0x0000d900ff027b82 */ /* 0x000e300000000800 */
[----:B------:R-:W1:Y:S01]  /*0070*/  S2UR UR4, SR_CTAID.X ;  /* 0x00000000000479c3 */ /* 0x000e620000002500 */
[----:B0-----:R-:W-:-:S05]  /*0080*/  IMAD R2, R2, UR5, R3 ;  /* 0x0000000502027c24 */ /* 0x001fca000f8e0203 */
[----:B--2---:R-:W-:Y:S01]  /*0090*/  ISETP.GE.AND P0, PT, R2, UR7, PT ;  /* 0x0000000702007c0c */ /* 0x004fe2000bf06270 */
[----:B-1----:R-:W-:-:S05]  /*00a0*/  IMAD R5, R5, UR4, R0 ;  /* 0x0000000405057c24 */ /* 0x002fca000f8e0200 */
[----:B------:R-:W-:-:S13]  /*00b0*/  ISETP.GE.OR P0, PT, R5, UR6, P0 ;  /* 0x0000000605007c0c */ /* 0x000fda0008706670 */
[----:B------:R-:W-:Y:S05]  /*00c0*/  @P0 EXIT ;  /* 0x000000000000094d */ /* 0x000fea0003800000 */
[----:B------:R-:W-:Y:S01]  /*00d0*/  I2FP.F32.S32 R3, UR6 ;  /* 0x0000000600037c45 */ /* 0x000fe20008201400 */
[----:B------:R-:W-:Y:S01]  /*00e0*/  BSSY.RECONVERGENT B0, `(.L_x_0) ;  /* 0x000000d000007945 */ /* 0x000fe20003800200 */
[----:B------:R-:W-:Y:S02]  /*00f0*/  I2FP.F32.S32 R0, R5 ;  /* 0x0000000500007245 */ /* 0x000fe40000201400 */
[----:B------:R-:W0:Y:S08]  /*0100*/  MUFU.RCP R4, R3 ;  /* 0x0000000300047308 */ /* 0x000e300000001000 */
[----:B------:R-:W1:Y:S01]  /*0110*/  FCHK P0, R0, R3 ;  /* 0x0000000300007302 */ /* 0x000e620000000000 */
[----:B0-----:R-:W-:-:S04]  /*0120*/  FFMA R7, -R3, R4, 1 ;  /* 0x3f80000003077423 */ /* 0x001fc80000000104 */
[----:B------:R-:W-:-:S04]  /*0130*/  FFMA R7, R4, R7, R4 ;  /* 0x0000000704077223 */ /* 0x000fc80000000004 */
[----:B------:R-:W-:-:S04]  /*0140*/  FFMA R4, R0, R7, RZ ;  /* 0x0000000700047223 */ /* 0x000fc800000000ff */
[----:B------:R-:W-:-:S04]  /*0150*/  FFMA R6, -R3, R4, R0 ;  /* 0x0000000403067223 */ /* 0x000fc80000000100 */
[----:B------:R-:W-:Y:S01]  /*0160*/  FFMA R7, R7, R6, R4 ;  /* 0x0000000607077223 */ /* 0x000fe20000000004 */
[----:B-1----:R-:W-:Y:S06]  /*0170*/  @!P0 BRA `(.L_x_1) ;  /* 0x00000000000c8947 */ /* 0x002fec0003800000 */
[----:B------:R-:W-:-:S07]  /*0180*/  MOV R6, 0x1a0 ;  /* 0x000001a000067802 */ /* 0x000fce0000000f00 */
[----:B------:R-:W-:Y:S05]  /*0190*/  CALL.REL.NOINC `($__internal_0_$__cuda_sm3x_div_rn_noftz_f32_slowpath) ;  /* 0x0000000000e47944 */ /* 0x000fea0003c00000 */
[----:B------:R-:W-:-:S07]  /*01a0*/  IMAD.MOV.U32 R7, RZ, RZ, R0 ;  /* 0x000000ffff077224 */ /* 0x000fce00078e0000 */
.L_x_1:
[----:B------:R-:W-:Y:S05]  /*01b0*/  BSYNC.RECONVERGENT B0 ;  /* 0x0000000000007941 */ /* 0x000fea0003800200 */
.L_x_0:
[----:B------:R-:W0:Y:S01]  /*01c0*/  LDCU UR4, c[0x0][0x38c] ;  /* 0x00007180ff0477ac */ /* 0x000e220008000800 */
[----:B------:R-:W1:Y:S01]  /*01d0*/  LDC.64 R12, c[0x0][0x390] ;  /* 0x0000e400ff0c7b82 */ /* 0x000e620000000a00 */
[----:B------:R-:W-:Y:S01]  /*01e0*/  I2FP.F32.U32 R0, R2 ;  /* 0x0000000200007245 */ /* 0x000fe20000201000 */
[----:B------:R-:W-:Y:S01]  /*01f0*/  BSSY.RECONVERGENT B0, `(.L_x_2) ;  /* 0x0000010000007945 */ /* 0x000fe20003800200 */
[----:B0-----:R-:W-:-:S04]  /*0200*/  I2FP.F32.U32 R9, UR4 ;  /* 0x0000000400097c45 */ /* 0x001fc80008201000 */
[----:B------:R-:W0:Y:S08]  /*0210*/  MUFU.RCP R4, R9 ;  /* 0x0000000900047308 */ /* 0x000e300000001000 */
[----:B------:R-:W2:Y:S01]  /*0220*/  FCHK P0, R0, R9 ;  /* 0x0000000900007302 */ /* 0x000ea20000000000 */
[----:B0-----:R-:W-:-:S04]  /*0230*/  FFMA R3, -R9, R4, 1 ;  /* 0x3f80000009037423 */ /* 0x001fc80000000104 */
[----:B------:R-:W-:Y:S01]  /*0240*/  FFMA R11, R4, R3, R4 ;  /* 0x00000003040b7223 */ /* 0x000fe20000000004 */
[----:B-1----:R-:W-:-:S03]  /*0250*/  FADD R3, R13, -R12 ;  /* 0x8000000c0d037221 */ /* 0x002fc60000000000 */
[----:B------:R-:W-:Y:S01]  /*0260*/  FFMA R6, R0, R11, RZ ;  /* 0x0000000b00067223 */ /* 0x000fe200000000ff */
[----:B------:R-:W-:-:S03]  /*0270*/  FFMA R4, R3, R7, R12 ;  /* 0x0000000703047223 */ /* 0x000fc6000000000c */
[----:B------:R-:W-:-:S04]  /*0280*/  FFMA R8, -R9, R6, R0 ;  /* 0x0000000609087223 */ /* 0x000fc80000000100 */
[----:B------:R-:W-:Y:S01]  /*0290*/  FFMA R11, R11, R8, R6 ;  /* 0x000000080b0b7223 */ /* 0x000fe20000000006 */
[----:B--2---:R-:W-:Y:S06]  /*02a0*/  @!P0 BRA `(.L_x_3) ;  /* 0x0000000000108947 */ /* 0x004fec0003800000 */
[----:B------:R-:W-:Y:S01]  /*02b0*/  IMAD.MOV.U32 R3, RZ, RZ, R9 ;  /* 0x000000ffff037224 */ /* 0x000fe200078e0009 */
[----:B------:R-:W-:-:S07]  /*02c0*/  MOV R6, 0x2e0 ;  /* 0x000002e000067802 */ /* 0x000fce0000000f00 */
[----:B------:R-:W-:Y:S05]  /*02d0*/  CALL.REL.NOINC `($__internal_0_$__cuda_sm3x_div_rn_noftz_f32_slowpath) ;  /* 0x0000000000947944 */ /* 0x000fea0003c00000 */
[----:B------:R-:W-:-:S07]  /*02e0*/  IMAD.MOV.U32 R11, RZ, RZ, R0 ;  /* 0x000000ffff0b7224 */ /* 0x000fce00078e0000 */
.L_x_3:
[----:B------:R-:W-:Y:S05]  /*02f0*/  BSYNC.RECONVERGENT B0 ;  /* 0x0000000000007941 */ /* 0x000fea0003800200 */
.L_x_2:
[----:B------:R-:W0:Y:S01]  /*0300*/  LDCU UR6, c[0x0][0x3a0] ;  /* 0x00007400ff0677ac */ /* 0x000e220008000800 */
[----:B------:R-:W1:Y:S01]  /*0310*/  LDC.64 R6, c[0x0][0x398] ;  /* 0x0000e600ff067b82 */ /* 0x000e620000000a00 */
[----:B------:R-:W2:Y:S01]  /*0320*/  LDCU UR7, c[0x0][0x3a0] ;  /* 0x00007400ff0777ac */ /* 0x000ea20008000800 */
[----:B------:R-:W3:Y:S01]  /*0330*/  LDCU.64 UR4, c[0x0][0x358] ;  /* 0x00006b00ff0477ac */ /* 0x000ee20008000a00 */
[----:B0-----:R-:W-:Y:S01]  /*0340*/  UISETP.GE.AND UP0, UPT, UR6, 0x1, UPT ;  /* 0x000000010600788c */ /* 0x001fe2000bf06270 */
[----:B--2---:R-:W-:Y:S02]  /*0350*/  IMAD.U32 R9, RZ, RZ, UR7 ;  /* 0x00000007ff097e24 */ /* 0x004fe4000f8e00ff */
[----:B-1----:R-:W-:-:S04]  /*0360*/  FADD R3, R7, -R6 ;  /* 0x8000000607037221 */ /* 0x002fc80000000000 */
[----:B------:R-:W-:Y:S02]  /*0370*/  FFMA R6, R3, R11, R6 ;  /* 0x0000000b03067223 */ /* 0x000fe40000000006 */
[----:B---3--:R-:W-:Y:S05]  /*0380*/  BRA.U !UP0, `(.L_x_4) ;  /* 0x0000000108507547 */ /* 0x008fea000b800000 */
[----:B------:R-:W-:Y:S01]  /*0390*/  HFMA2 R9, -RZ, RZ, 0, 0 ;  /* 0x00000000ff097431 */ /* 0x000fe200000001ff */
[----:B------:R-:W-:Y:S01]  /*03a0*/  BSSY.RECONVERGENT B0, `(.L_x_4) ;  /* 0x0000012000007945 */ /* 0x000fe20003800200 */
[----:B------:R-:W-:Y:S01]  /*03b0*/  IMAD.MOV.U32 R0, RZ, RZ, RZ ;  /* 0x000000ffff007224 */ /* 0x000fe200078e00ff */
[----:B------:R-:W0:Y:S01]  /*03c0*/  LDCU UR7, c[0x0][0x3a0] ;  /* 0x00007400ff0777ac */ /* 0x000e220008000800 */
[----:B------:R-:W-:Y:S01]  /*03d0*/  IMAD.MOV.U32 R3, RZ, RZ, RZ ;  /* 0x000000ffff037224 */ /* 0x000fe200078e00ff */
[----:B------:R-:W1:Y:S06]  /*03e0*/  LDCU UR6, c[0x0][0x3a0] ;  /* 0x00007400ff0677ac */ /* 0x000e6c0008000800 */
.L_x_6:
[----:B------:R-:W-:Y:S01]  /*03f0*/  FMUL R7, R3, R3 ;  /* 0x0000000303077220 */ /* 0x000fe20000400000 */
[----:B------:R-:W-:-:S04]  /*0400*/  FMUL R8, R0, R0 ;  /* 0x0000000000087220 */ /* 0x000fc80000400000 */
[----:B------:R-:W-:-:S05]  /*0410*/  FADD R10, R7, R8 ;  /* 0x00000008070a7221 */ /* 0x000fca0000000000 */
[----:B------:R-:W-:-:S13]  /*0420*/  FSETP.GE.AND P0, PT, R10, 4, PT ;  /* 0x408000000a00780b */ /* 0x000fda0003f06000 */
[----:B------:R-:W-:Y:S05]  /*0430*/  @P0 BRA `(.L_x_5) ;  /* 0x0000000000200947 */ /* 0x000fea0003800000 */
[----:B------:R-:W-:Y:S02]  /*0440*/  VIADD R9, R9, 0x1 ;  /* 0x0000000109097836 */ /* 0x000fe40000000000 */
[----:B------:R-:W-:Y:S01]  /*0450*/  FADD R7, R7, -R8 ;  /* 0x8000000807077221 */ /* 0x000fe20000000000 */
[----:B------:R-:W-:Y:S02]  /*0460*/  FADD R11, R3, R3 ;  /* 0x00000003030b7221 */ /* 0x000fe40000000000 */
[----:B-1----:R-:W-:Y:S01]  /*0470*/  ISETP.NE.AND P0, PT, R9, UR6, PT ;  /* 0x0000000609007c0c */ /* 0x002fe2000bf05270 */
[----:B------:R-:W-:Y:S01]  /*0480*/  FADD R3, R4, R7 ;  /* 0x0000000704037221 */ /* 0x000fe20000000000 */
[----:B------:R-:W-:-:S11]  /*0490*/  FFMA R0, R11, R0, R6 ;  /* 0x000000000b007223 */ /* 0x000fd60000000006 */
[----:B------:R-:W-:Y:S05]  /*04a0*/  @P0 BRA `(.L_x_6) ;  /* 0xfffffffc00d00947 */ /* 0x000fea000383ffff */
[----:B0-----:R-:W-:-:S07]  /*04b0*/  IMAD.U32 R9, RZ, RZ, UR7 ;  /* 0x00000007ff097e24 */ /* 0x001fce000f8e00ff */
.L_x_5:
[----:B01----:R-:W-:Y:S05]  /*04c0*/  BSYNC.RECONVERGENT B0 ;  /* 0x0000000000007941 */ /* 0x003fea0003800200 */
.L_x_4:
[----:B------:R-:W0:Y:S01]  /*04d0*/  LDC.64 R6, c[0x0][0x380] ;  /* 0x0000e000ff067b82 */ /* 0x000e220000000a00 */
[----:B------:R-:W1:Y:S02]  /*04e0*/  LDCU UR8, c[0x0][0x388] ;  /* 0x00007100ff0877ac */ /* 0x000e640008000800 */
[----:B-1----:R-:W-:-:S04]  /*04f0*/  IMAD R3, R2, UR8, R5 ;  /* 0x0000000802037c24 */ /* 0x002fc8000f8e0205 */
[----:B0-----:R-:W-:-:S05]  /*0500*/  IMAD.WIDE R2, R3, 0x4, R6 ;  /* 0x0000000403027825 */ /* 0x001fca00078e0206 */
[----:B------:R-:W-:Y:S01]  /*0510*/  STG.E desc[UR4][R2.64], R9 ;  /* 0x0000000902007986 */ /* 0x000fe2000c101904 */
[----:B------:R-:W-:Y:S05]  /*0520*/  EXIT ;  /* 0x000000000000794d */ /* 0x000fea0003800000 */
        .weak           $__internal_0_$__cuda_sm3x_div_rn_noftz_f32_slowpath
        .type           $__internal_0_$__cuda_sm3x_div_rn_noftz_f32_slowpath,@function
        .size           $__internal_0_$__cuda_sm3x_div_rn_noftz_f32_slowpath,(.L_x_19 - $__internal_0_$__cuda_sm3x_div_rn_noftz_f32_slowpath)
$__internal_0_$__cuda_sm3x_div_rn_noftz_f32_slowpath:
[----:B------:R-:W-:Y:S01]  /*0530*/  SHF.R.U32.HI R8, RZ, 0x17, R3 ;  /* 0x00000017ff087819 */ /* 0x000fe20000011603 */
[----:B------:R-:W-:Y:S01]  /*0540*/  BSSY.RECONVERGENT B1, `(.L_x_7) ;  /* 0x0000062000017945 */ /* 0x000fe20003800200 */
[----:B------:R-:W-:Y:S02]  /*0550*/  SHF.R.U32.HI R7, RZ, 0x17, R0 ;  /* 0x00000017ff077819 */ /* 0x000fe40000011600 */
[----:B------:R-:W-:Y:S02]  /*0560*/  LOP3.LUT R12, R8, 0xff, RZ, 0xc0, !PT ;  /* 0x000000ff080c7812 */ /* 0x000fe400078ec0ff */
[----:B------:R-:W-:-:S03]  /*0570*/  LOP3.LUT R10, R7, 0xff, RZ, 0xc0, !PT ;  /* 0x000000ff070a7812 */ /* 0x000fc600078ec0ff */
[----:B------:R-:W-:Y:S01]  /*0580*/  VIADD R9, R12, 0xffffffff ;  /* 0xffffffff0c097836 */ /* 0x000fe20000000000 */
[----:B------:R-:W-:-:S04]  /*0590*/  IADD3 R8, PT, PT, R10, -0x1, RZ ;  /* 0xffffffff0a087810 */ /* 0x000fc80007ffe0ff */
[----:B------:R-:W-:-:S04]  /*05a0*/  ISETP.GT.U32.AND P0, PT, R9, 0xfd, PT ;  /* 0x000000fd0900780c */ /* 0x000fc80003f04070 */
[----:B------:R-:W-:-:S13]  /*05b0*/  ISETP.GT.U32.OR P0, PT, R8, 0xfd, P0 ;  /* 0x000000fd0800780c */ /* 0x000fda0000704470 */
[----:B------:R-:W-:Y:S01]  /*05c0*/  @!P0 IMAD.MOV.U32 R7, RZ, RZ, RZ ;  /* 0x000000ffff078224 */ /* 0x000fe200078e00ff */
[----:B------:R-:W-:Y:S06]  /*05d0*/  @!P0 BRA `(.L_x_8) ;  /* 0x00000000005c8947 */ /* 0x000fec0003800000 */
[----:B------:R-:W-:Y:S02]  /*05e0*/  FSETP.GTU.FTZ.AND P0, PT, |R0|, +INF , PT ;  /* 0x7f8000000000780b */ /* 0x000fe40003f1c200 */
[----:B------:R-:W-:-:S04]  /*05f0*/  FSETP.GTU.FTZ.AND P1, PT, |R3|, +INF , PT ;  /* 0x7f8000000300780b */ /* 0x000fc80003f3c200 */
[----:B------:R-:W-:-:S13]  /*0600*/  PLOP3.LUT P0, PT, P0, P1, PT, 0xf8, 0x8f ;  /* 0x00000000008f781c */ /* 0x000fda0000703f70 */
[----:B------:R-:W-:Y:S05]  /*0610*/  @P0 BRA `(.L_x_9) ;  /* 0x00000004004c0947 */ /* 0x000fea0003800000 */
[----:B------:R-:W-:-:S13]  /*0620*/  LOP3.LUT P0, RZ, R3, 0x7fffffff, R0, 0xc8, !PT ;  /* 0x7fffffff03ff7812 */ /* 0x000fda000780c800 */
[----:B------:R-:W-:Y:S05]  /*0630*/  @!P0 BRA `(.L_x_10) ;  /* 0x00000004003c8947 */ /* 0x000fea0003800000 */
[C---:B------:R-:W-:Y:S02]  /*0640*/  FSETP.NEU.FTZ.AND P2, PT, |R0|.reuse, +INF , PT ;  /* 0x7f8000000000780b */ /* 0x040fe40003f5d200 */
[----:B------:R-:W-:Y:S02]  /*0650*/  FSETP.NEU.FTZ.AND P1, PT, |R3|, +INF , PT ;  /* 0x7f8000000300780b */ /* 0x000fe40003f3d200 */
[----:B------:R-:W-:-:S11]  /*0660*/  FSETP.NEU.FTZ.AND P0, PT, |R0|, +INF , PT ;  /* 0x7f8000000000780b */ /* 0x000fd60003f1d200 */
[----:B------:R-:W-:Y:S05]  /*0670*/  @!P1 BRA !P2, `(.L_x_10) ;  /* 0x00000004002c9947 */ /* 0x000fea0005000000 */
[----:B------:R-:W-:-:S04]  /*0680*/  LOP3.LUT P2, RZ, R0, 0x7fffffff, RZ, 0xc0, !PT ;  /* 0x7fffffff00ff7812 */ /* 0x000fc8000784c0ff */
[----:B------:R-:W-:-:S13]  /*0690*/  PLOP3.LUT P1, PT, P1, P2, PT, 0x2f, 0xf2 ;  /* 0x0000000000f2781c */ /* 0x000fda0000f24577 */
[----:B------:R-:W-:Y:S05]  /*06a0*/  @P1 BRA `(.L_x_11) ;  /* 0x0000000400181947 */ /* 0x000fea0003800000 */
[----:B------:R-:W-:-:S04]  /*06b0*/  LOP3.LUT P1, RZ, R3, 0x7fffffff, RZ, 0xc0, !PT ;  /* 0x7fffffff03ff7812 */ /* 0x000fc8000782c0ff */
[----:B------:R-:W-:-:S13]  /*06c0*/  PLOP3.LUT P0, PT, P0, P1, PT, 0x2f, 0xf2 ;  /* 0x0000000000f2781c */ /* 0x000fda0000702577 */
[----:B------:R-:W-:Y:S05]  /*06d0*/  @P0 BRA `(.L_x_12) ;  /* 0x0000000400000947 */ /* 0x000fea0003800000 */
[----:B------:R-:W-:Y:S02]  /*06e0*/  ISETP.GE.AND P0, PT, R8, RZ, PT ;  /* 0x000000ff0800720c */ /* 0x000fe40003f06270 */
[----:B------:R-:W-:-:S11]  /*06f0*/  ISETP.GE.AND P1, PT, R9, RZ, PT ;  /* 0x000000ff0900720c */ /* 0x000fd60003f26270 */
[----:B------:R-:W-:Y:S02]  /*0700*/  @P0 IMAD.MOV.U32 R7, RZ, RZ, RZ ;  /* 0x000000ffff070224 */ /* 0x000fe400078e00ff */
[----:B------:R-:W-:Y:S01]  /*0710*/  @!P0 FFMA R0, R0, 1.84467440737095516160e+19, RZ ;  /* 0x5f80000000008823 */ /* 0x000fe200000000ff */
[----:B------:R-:W-:Y:S02]  /*0720*/  @!P0 IMAD.MOV.U32 R7, RZ, RZ, -0x40 ;  /* 0xffffffc0ff078424 */ /* 0x000fe400078e00ff */
[----:B------:R-:W-:-:S03]  /*0730*/  @!P1 FFMA R3, R3, 1.84467440737095516160e+19, RZ ;  /* 0x5f80000003039823 */ /* 0x000fc600000000ff */
[----:B------:R-:W-:-:S07]  /*0740*/  @!P1 IADD3 R7, PT, PT, R7, 0x40, RZ ;  /* 0x0000004007079810 */ /* 0x000fce0007ffe0ff */
.L_x_8:
[----:B------:R-:W-:Y:S01]  /*0750*/  LEA R8, R12, 0xc0800000, 0x17 ;  /* 0xc08000000c087811 */ /* 0x000fe200078eb8ff */
[----:B------:R-:W-:Y:S04]  /*0760*/  BSSY.RECONVERGENT B2, `(.L_x_13) ;  /* 0x0000036000027945 */ /* 0x000fe80003800200 */
[----:B------:R-:W-:Y:S02]  /*0770*/  IMAD.IADD R8, R3, 0x1, -R8 ;  /* 0x0000000103087824 */ /* 0x000fe400078e0a08 */
[----:B------:R-:W-:Y:S02]  /*0780*/  VIADD R3, R10, 0xffffff81 ;  /* 0xffffff810a037836 */ /* 0x000fe40000000000 */
[----:B------:R0:W1:Y:S01]  /*0790*/  MUFU.RCP R9, R8 ;  /* 0x0000000800097308 */ /* 0x0000620000001000 */
[----:B------:R-:W-:Y:S01]  /*07a0*/  FADD.FTZ R11, -R8, -RZ ;  /* 0x800000ff080b7221 */ /* 0x000fe20000010100 */
[C---:B------:R-:W-:Y:S01]  /*07b0*/  IMAD R0, R3.reuse, -0x800000, R0 ;  /* 0xff80000003007824 */ /* 0x040fe200078e0200 */
[----:B0-----:R-:W-:-:S05]  /*07c0*/  IADD3 R8, PT, PT, R3, 0x7f, -R12 ;  /* 0x0000007f03087810 */ /* 0x001fca0007ffe80c */
[----:B------:R-:W-:Y:S02]  /*07d0*/  IMAD.IADD R8, R8, 0x1, R7 ;  /* 0x0000000108087824 */ /* 0x000fe400078e0207 */
[----:B-1----:R-:W-:-:S04]  /*07e0*/  FFMA R10, R9, R11, 1 ;  /* 0x3f800000090a7423 */ /* 0x002fc8000000000b */
[----:B------:R-:W-:-:S04]  /*07f0*/  FFMA R14, R9, R10, R9 ;  /* 0x0000000a090e7223 */ /* 0x000fc80000000009 */
[----:B------:R-:W-:-:S04]  /*0800*/  FFMA R9, R0, R14, RZ ;  /* 0x0000000e00097223 */ /* 0x000fc800000000ff */
[----:B------:R-:W-:-:S04]  /*0810*/  FFMA R10, R11, R9, R0 ;  /* 0x000000090b0a7223 */ /* 0x000fc80000000000 */
[----:B------:R-:W-:-:S04]  /*0820*/  FFMA R9, R14, R10, R9 ;  /* 0x0000000a0e097223 */ /* 0x000fc80000000009 */
[----:B------:R-:W-:-:S04]  /*0830*/  FFMA R10, R11, R9, R0 ;  /* 0x000000090b0a7223 */ /* 0x000fc80000000000 */
[----:B------:R-:W-:-:S05]  /*0840*/  FFMA R0, R14, R10, R9 ;  /* 0x0000000a0e007223 */ /* 0x000fca0000000009 */
[----:B------:R-:W-:-:S04]  /*0850*/  SHF.R.U32.HI R3, RZ, 0x17, R0 ;  /* 0x00000017ff037819 */ /* 0x000fc80000011600 */
[----:B------:R-:W-:-:S04]  /*0860*/  LOP3.LUT R3, R3, 0xff, RZ, 0xc0, !PT ;  /* 0x000000ff03037812 */ /* 0x000fc800078ec0ff */
[----:B------:R-:W-:-:S05]  /*0870*/  IADD3 R11, PT, PT, R3, R8, RZ ;  /* 0x00000008030b7210 */ /* 0x000fca0007ffe0ff */
[----:B------:R-:W-:-:S05]  /*0880*/  VIADD R3, R11, 0xffffffff ;  /* 0xffffffff0b037836 */ /* 0x000fca0000000000 */
[----:B------:R-:W-:-:S13]  /*0890*/  ISETP.GE.U32.AND P0, PT, R3, 0xfe, PT ;  /* 0x000000fe0300780c */ /* 0x000fda0003f06070 */
[----:B------:R-:W-:Y:S05]  /*08a0*/  @!P0 BRA `(.L_x_14) ;  /* 0x0000000000808947 */ /* 0x000fea0003800000 */
[----:B------:R-:W-:-:S13]  /*08b0*/  ISETP.GT.AND P0, PT, R11, 0xfe, PT ;  /* 0x000000fe0b00780c */ /* 0x000fda0003f04270 */
[----:B------:R-:W-:Y:S05]  /*08c0*/  @P0 BRA `(.L_x_15) ;  /* 0x00000000006c0947 */ /* 0x000fea0003800000 */
[----:B------:R-:W-:-:S13]  /*08d0*/  ISETP.GE.AND P0, PT, R11, 0x1, PT ;  /* 0x000000010b00780c */ /* 0x000fda0003f06270 */
[----:B------:R-:W-:Y:S05]  /*08e0*/  @P0 BRA `(.L_x_16) ;  /* 0x0000000000740947 */ /* 0x000fea0003800000 */
[----:B------:R-:W-:Y:S02]  /*08f0*/  ISETP.GE.AND P0, PT, R11, -0x18, PT ;  /* 0xffffffe80b00780c */ /* 0x000fe40003f06270 */
[----:B------:R-:W-:-:S11]  /*0900*/  LOP3.LUT R0, R0, 0x80000000, RZ, 0xc0, !PT ;  /* 0x8000000000007812 */ /* 0x000fd600078ec0ff */
[----:B------:R-:W-:Y:S05]  /*0910*/  @!P0 BRA `(.L_x_16) ;  /* 0x0000000000688947 */ /* 0x000fea0003800000 */
[CCC-:B------:R-:W-:Y:S01]  /*0920*/  FFMA.RZ R3, R14.reuse, R10.reuse, R9.reuse ;  /* 0x0000000a0e037223 */ /* 0x1c0fe2000000c009 */
[CCC-:B------:R-:W-:Y:S01]  /*0930*/  FFMA.RM R8, R14.reuse, R10.reuse, R9.reuse ;  /* 0x0000000a0e087223 */ /* 0x1c0fe20000004009 */
[C---:B------:R-:W-:Y:S02]  /*0940*/  ISETP.NE.AND P2, PT, R11.reuse, RZ, PT ;  /* 0x000000ff0b00720c */ /* 0x040fe40003f45270 */
[----:B------:R-:W-:Y:S02]  /*0950*/  ISETP.NE.AND P1, PT, R11, RZ, PT ;  /* 0x000000ff0b00720c */ /* 0x000fe40003f25270 */
[----:B------:R-:W-:Y:S01]  /*0960*/  LOP3.LUT R7, R3, 0x7fffff, RZ, 0xc0, !PT ;  /* 0x007fffff03077812 */ /* 0x000fe200078ec0ff */
[----:B------:R-:W-:Y:S01]  /*0970*/  FFMA.RP R3, R14, R10, R9 ;  /* 0x0000000a0e037223 */ /* 0x000fe20000008009 */
[----:B------:R-:W-:Y:S02]  /*0980*/  VIADD R10, R11, 0x20 ;  /* 0x000000200b0a7836 */ /* 0x000fe40000000000 */
[----:B------:R-:W-:Y:S01]  /*0990*/  LOP3.LUT R7, R7, 0x800000, RZ, 0xfc, !PT ;  /* 0x0080000007077812 */ /* 0x000fe200078efcff */
[----:B------:R-:W-:Y:S01]  /*09a0*/  IMAD.MOV R9, RZ, RZ, -R11 ;  /* 0x000000ffff097224 */ /* 0x000fe200078e0a0b */
[----:B------:R-:W-:-:S02]  /*09b0*/  FSETP.NEU.FTZ.AND P0, PT, R3, R8, PT ;  /* 0x000000080300720b */ /* 0x000fc40003f1d000 */
[----:B------:R-:W-:Y:S02]  /*09c0*/  SHF.L.U32 R10, R7, R10, RZ ;  /* 0x0000000a070a7219 */ /* 0x000fe400000006ff */
[----:B------:R-:W-:Y:S02]  /*09d0*/  SEL R8, R9, RZ, P2 ;  /* 0x000000ff09087207 */ /* 0x000fe40001000000 */
[----:B------:R-:W-:Y:S02]  /*09e0*/  ISETP.NE.AND P1, PT, R10, RZ, P1 ;  /* 0x000000ff0a00720c */ /* 0x000fe40000f25270 */
[----:B------:R-:W-:Y:S02]  /*09f0*/  SHF.R.U32.HI R8, RZ, R8, R7 ;  /* 0x00000008ff087219 */ /* 0x000fe40000011607 */
[----:B------:R-:W-:Y:S02]  /*0a00*/  PLOP3.LUT P0, PT, P0, P1, PT, 0xf8, 0x8f ;  /* 0x00000000008f781c */ /* 0x000fe40000703f70 */
[----:B------:R-:W-:-:S02]  /*0a10*/  SHF.R.U32.HI R10, RZ, 0x1, R8 ;  /* 0x00000001ff0a7819 */ /* 0x000fc40000011608 */
[----:B------:R-:W-:-:S04]  /*0a20*/  SEL R3, RZ, 0x1, !P0 ;  /* 0x00000001ff037807 */ /* 0x000fc80004000000 */
[----:B------:R-:W-:-:S04]  /*0a30*/  LOP3.LUT R3, R3, 0x1, R10, 0xf8, !PT ;  /* 0x0000000103037812 */ /* 0x000fc800078ef80a */
[----:B------:R-:W-:-:S04]  /*0a40*/  LOP3.LUT R3, R3, R8, RZ, 0xc0, !PT ;  /* 0x0000000803037212 */ /* 0x000fc800078ec0ff */
[----:B------:R-:W-:-:S04]  /*0a50*/  IADD3 R3, PT, PT, R10, R3, RZ ;  /* 0x000000030a037210 */ /* 0x000fc80007ffe0ff */
[----:B------:R-:W-:Y:S01]  /*0a60*/  LOP3.LUT R0, R3, R0, RZ, 0xfc, !PT ;  /* 0x0000000003007212 */ /* 0x000fe200078efcff */
[----:B------:R-:W-:Y:S06]  /*0a70*/  BRA `(.L_x_16) ;  /* 0x0000000000107947 */ /* 0x000fec0003800000 */
.L_x_15:
[----:B------:R-:W-:-:S04]  /*0a80*/  LOP3.LUT R0, R0, 0x80000000, RZ, 0xc0, !PT ;  /* 0x8000000000007812 */ /* 0x000fc800078ec0ff */
[----:B------:R-:W-:Y:S01]  /*0a90*/  LOP3.LUT R0, R0, 0x7f800000, RZ, 0xfc, !PT ;  /* 0x7f80000000007812 */ /* 0x000fe200078efcff */
[----:B------:R-:W-:Y:S06]  /*0aa0*/  BRA `(.L_x_16) ;  /* 0x0000000000047947 */ /* 0x000fec0003800000 */
.L_x_14:
[----:B------:R-:W-:-:S07]  /*0ab0*/  IMAD R0, R8, 0x800000, R0 ;  /* 0x0080000008007824 */ /* 0x000fce00078e0200 */
.L_x_16:
[----:B------:R-:W-:Y:S05]  /*0ac0*/  BSYNC.RECONVERGENT B2 ;  /* 0x0000000000027941 */ /* 0x000fea0003800200 */
.L_x_13:
[----:B------:R-:W-:Y:S05]  /*0ad0*/  BRA `(.L_x_17) ;  /* 0x0000000000207947 */ /* 0x000fea0003800000 */
.L_x_12:
[----:B------:R-:W-:-:S04]  /*0ae0*/  LOP3.LUT R0, R3, 0x80000000, R0, 0x48, !PT ;  /* 0x8000000003007812 */ /* 0x000fc800078e4800 */
[----:B------:R-:W-:Y:S01]  /*0af0*/  LOP3.LUT R0, R0, 0x7f800000, RZ, 0xfc, !PT ;  /* 0x7f80000000007812 */ /* 0x000fe200078efcff */
[----:B------:R-:W-:Y:S06]  /*0b00*/  BRA `(.L_x_17) ;  /* 0x0000000000147947 */ /* 0x000fec0003800000 */
.L_x_11:
[----:B------:R-:W-:Y:S01]  /*0b10*/  LOP3.LUT R0, R3, 0x80000000, R0, 0x48, !PT ;  /* 0x8000000003007812 */ /* 0x000fe200078e4800 */
[----:B------:R-:W-:Y:S06]  /*0b20*/  BRA `(.L_x_17) ;  /* 0x00000000000c7947 */ /* 0x000fec0003800000 */
.L_x_10:
[----:B------:R-:W0:Y:S01]  /*0b30*/  MUFU.RSQ R0, -QNAN ;  /* 0xffc0000000007908 */ /* 0x000e220000001400 */
[----:B------:R-:W-:Y:S05]  /*0b40*/  BRA `(.L_x_17) ;  /* 0x0000000000047947 */ /* 0x000fea0003800000 */
.L_x_9:
[----:B------:R-:W-:-:S07]  /*0b50*/  FADD.FTZ R0, R0, R3 ;  /* 0x0000000300007221 */ /* 0x000fce0000010000 */
.L_x_17:
[----:B------:R-:W-:Y:S05]  /*0b60*/  BSYNC.RECONVERGENT B1 ;  /* 0x0000000000017941 */ /* 0x000fea0003800200 */
.L_x_7:
[----:B------:R-:W-:-:S04]  /*0b70*/  IMAD.MOV.U32 R7, RZ, RZ, 0x0 ;  /* 0x00000000ff077424 */ /* 0x000fc800078e00ff */
[----:B0-----:R-:W-:Y:S05]  /*0b80*/  RET.REL.NODEC R6 `(mandelbrot_kernel) ;  /* 0xfffffff4061c7950 */ /* 0x001fea0003c3ffff */
.L_x_18:
[----:B------:R-:W-:-:S00]  /*0b90*/  BRA `(.L_x_18) ;  /* 0xfffffffc00fc7947 */ /* 0x000fc0000383ffff */
[----:B------:R-:W-:-:S00]  /*0ba0*/  NOP ;  /* 0x0000000000007918 */ /* 0x000fc00000000000 */
        /* <DEDUP_REMOVED lines=13> */
.L_x_19:


//--------------------- .nv.shared.reserved.0     --------------------------
	.section	.nv.shared.reserved.0,"aw",@nobits
	.weak		__nv_reservedSMEM_offset_0_alias
	.size		__nv_reservedSMEM_offset_0_alias, 0, 64
	.other		__nv_reservedSMEM_offset_0_alias,@"STO_CUDA_RESERVED_SHARED STV_DEFAULT"
__nv_reservedSMEM_offset_0_alias:
	.zero		0
	.zero		64


//--------------------- .nv.constant0.mandelbrot_kernel --------------------------
	.section	.nv.constant0.mandelbrot_kernel,"a",@progbits
	.sectionflags	@""
	.align	4
.nv.constant0.mandelbrot_kernel:
	.zero		932


//--------------------- SYMBOLS --------------------------

	.type		.nv.reservedSmem.offset0,@object
	.size		.nv.reservedSmem.offset0,0x4
